	.headerflags	@"EF_CUDA_TEXMODE_UNIFIED EF_CUDA_64BIT_ADDRESS EF_CUDA_ACCELERATORS EF_CUDA_SM90 EF_CUDA_VIRTUAL_SM(EF_CUDA_SM90)"
	.elftype	@"ET_EXEC"


//--------------------- .nv.info                  --------------------------
	.section	.nv.info,"",@"SHT_CUDA_INFO"
	.align	4


	//----- nvinfo : EIATTR_REGCOUNT
	.align		4
        /*0000*/ 	.byte	0x04, 0x2f
        /*0002*/ 	.short	(.L_1 - .L_0)
	.align		4
.L_0:
        /*0004*/ 	.word	index@(triton_poi_fused_convolution_48)
        /*0008*/ 	.word	0x00000020


	//----- nvinfo : EIATTR_MIN_STACK_SIZE
	.align		4
.L_1:
        /*000c*/ 	.byte	0x04, 0x12
        /*000e*/ 	.short	(.L_3 - .L_2)
	.align		4
.L_2:
        /*0010*/ 	.word	index@(triton_poi_fused_convolution_48)
        /*0014*/ 	.word	0x00000000


	//----- nvinfo : EIATTR_FRAME_SIZE
	.align		4
.L_3:
        /*0018*/ 	.byte	0x04, 0x11
        /*001a*/ 	.short	(.L_5 - .L_4)
	.align		4
.L_4:
        /*001c*/ 	.word	index@(triton_poi_fused_convolution_48)
        /*0020*/ 	.word	0x00000000


	//----- nvinfo : EIATTR_MIN_STACK_SIZE
	.align		4
.L_5:
        /*0024*/ 	.byte	0x04, 0x12
        /*0026*/ 	.short	(.L_7 - .L_6)
	.align		4
.L_6:
        /*0028*/ 	.word	index@(triton_poi_fused_convolution_48)
        /*002c*/ 	.word	0x00000000
.L_7:


//--------------------- .nv.info.triton_poi_fused_convolution_48 --------------------------
	.section	.nv.info.triton_poi_fused_convolution_48,"",@"SHT_CUDA_INFO"
	.sectionflags	@""
	.align	4


	//----- nvinfo : EIATTR_CUDA_API_VERSION
	.align		4
        /*0000*/ 	.byte	0x04, 0x37
        /*0002*/ 	.short	(.L_9 - .L_8)
.L_8:
        /*0004*/ 	.word	0x0000007c


	//----- nvinfo : EIATTR_KPARAM_INFO
	.align		4
.L_9:
        /*0008*/ 	.byte	0x04, 0x17
        /*000a*/ 	.short	(.L_11 - .L_10)
.L_10:
        /*000c*/ 	.word	0x00000000
        /*0010*/ 	.short	0x0004
        /*0012*/ 	.short	0x001c
        /*0014*/ 	.byte	0x00, 0xf0, 0x11, 0x00


	//----- nvinfo : EIATTR_KPARAM_INFO
	.align		4
.L_11:
        /*0018*/ 	.byte	0x04, 0x17
        /*001a*/ 	.short	(.L_13 - .L_12)
.L_12:
        /*001c*/ 	.word	0x00000000
        /*0020*/ 	.short	0x0003
        /*0022*/ 	.short	0x0018
        /*0024*/ 	.byte	0x00, 0xf0, 0x11, 0x00


	//----- nvinfo : EIATTR_KPARAM_INFO
	.align		4
.L_13:
        /*0028*/ 	.byte	0x04, 0x17
        /*002a*/ 	.short	(.L_15 - .L_14)
.L_14:
        /*002c*/ 	.word	0x00000000
        /*0030*/ 	.short	0x0002
        /*0032*/ 	.short	0x0010
        /*0034*/ 	.byte	0x00, 0xf4, 0x21, 0x00


	//----- nvinfo : EIATTR_KPARAM_INFO
	.align		4
.L_15:
        /*0038*/ 	.byte	0x04, 0x17
        /*003a*/ 	.short	(.L_17 - .L_16)
.L_16:
        /*003c*/ 	.word	0x00000000
        /*0040*/ 	.short	0x0001
        /*0042*/ 	.short	0x0008
        /*0044*/ 	.byte	0x00, 0xf4, 0x21, 0x00


	//----- nvinfo : EIATTR_KPARAM_INFO
	.align		4
.L_17:
        /*0048*/ 	.byte	0x04, 0x17
        /*004a*/ 	.short	(.L_19 - .L_18)
.L_18:
        /*004c*/ 	.word	0x00000000
        /*0050*/ 	.short	0x0000
        /*0052*/ 	.short	0x0000
        /*0054*/ 	.byte	0x00, 0xf4, 0x21, 0x00


	//----- nvinfo : EIATTR_SPARSE_MMA_MASK
	.align		4
.L_19:
        /*0058*/ 	.byte	0x03, 0x50
        /*005a*/ 	.short	0x0000


	//----- nvinfo : EIATTR_MAXREG_COUNT
	.align		4
        /*005c*/ 	.byte	0x03, 0x1b
        /*005e*/ 	.short	0x00ff


	//----- nvinfo : EIATTR_EXIT_INSTR_OFFSETS
	.align		4
        /*0060*/ 	.byte	0x04, 0x1c
        /*0062*/ 	.short	(.L_21 - .L_20)


	//   ....[0]....
.L_20:
        /*0064*/ 	.word	0x000009e0


	//   ....[1]....
        /*0068*/ 	.word	0x00000a60


	//----- nvinfo : EIATTR_REQNTID
	.align		4
.L_21:
        /*006c*/ 	.byte	0x04, 0x10
        /*006e*/ 	.short	(.L_23 - .L_22)
.L_22:
        /*0070*/ 	.word	0x00000100
        /*0074*/ 	.word	0x00000001
        /*0078*/ 	.word	0x00000001


	//----- nvinfo : EIATTR_CBANK_PARAM_SIZE
	.align		4
.L_23:
        /*007c*/ 	.byte	0x03, 0x19
        /*007e*/ 	.short	0x0020


	//----- nvinfo : EIATTR_PARAM_CBANK
	.align		4
        /*0080*/ 	.byte	0x04, 0x0a
        /*0082*/ 	.short	(.L_25 - .L_24)
	.align		4
.L_24:
        /*0084*/ 	.word	index@(.nv.constant0.triton_poi_fused_convolution_48)
        /*0088*/ 	.short	0x0210
        /*008a*/ 	.short	0x0020


	//----- nvinfo : EIATTR_SW_WAR
	.align		4
.L_25:
        /*008c*/ 	.byte	0x04, 0x36
        /*008e*/ 	.short	(.L_27 - .L_26)
.L_26:
        /*0090*/ 	.word	0x00000008
.L_27:


//--------------------- .nv.callgraph             --------------------------
	.section	.nv.callgraph,"",@"SHT_CUDA_CALLGRAPH"
	.align	4
	.sectionentsize	8
	.align		4
        /*0000*/ 	.word	0x00000000
	.align		4
        /*0004*/ 	.word	0xffffffff
	.align		4
        /*0008*/ 	.word	0x00000000
	.align		4
        /*000c*/ 	.word	0xfffffffe
	.align		4
        /*0010*/ 	.word	0x00000000
	.align		4
        /*0014*/ 	.word	0xfffffffd
	.align		4
        /*0018*/ 	.word	0x00000000
	.align		4
        /*001c*/ 	.word	0xfffffffc


//--------------------- .text.triton_poi_fused_convolution_48 --------------------------
	.section	.text.triton_poi_fused_convolution_48,"ax",@progbits
	.sectionflags	@"SHF_BARRIERS=1"
	.align	128
        .global         triton_poi_fused_convolution_48
        .type           triton_poi_fused_convolution_48,@function
        .size           triton_poi_fused_convolution_48,(.L_x_1 - triton_poi_fused_convolution_48)
        .other          triton_poi_fused_convolution_48,@"STO_CUDA_ENTRY STV_DEFAULT"
triton_poi_fused_convolution_48:
.text.triton_poi_fused_convolution_48:
[----:B------:R-:W0:Y:S01]  /*0000*/  LDC R1, c[0x0][0x28] ;  /* 0x00000a00ff017b82 */ /* 0x000e220000000800 */
[----:B------:R-:W1:Y:S07]  /*0010*/  S2R R2, SR_TID.X ;  /* 0x0000000000027919 */ /* 0x000e6e0000002100 */
[----:B------:R-:W2:Y:S01]  /*0020*/  LDC.64 R10, c[0x0][0x210] ;  /* 0x00008400ff0a7b82 */ /* 0x000ea20000000a00 */
[----:B------:R-:W-:Y:S01]  /*0030*/  ULDC.64 UR6, c[0x0][0x208] ;  /* 0x0000820000067ab9 */ /* 0x000fe20000000a00 */
[----:B------:R-:W-:Y:S01]  /*0040*/  CS2R R20, SRZ ;  /* 0x0000000000147805 */ /* 0x000fe2000001ff00 */
[----:B------:R-:W3:Y:S01]  /*0050*/  S2R R3, SR_CTAID.Y ;  /* 0x0000000000037919 */ /* 0x000ee20000002600 */
[----:B------:R-:W-:-:S02]  /*0060*/  CS2R R18, SRZ ;  /* 0x0000000000127805 */ /* 0x000fc4000001ff00 */
[----:B------:R-:W-:Y:S01]  /*0070*/  CS2R R16, SRZ ;  /* 0x0000000000107805 */ /* 0x000fe2000001ff00 */
[----:B------:R-:W4:Y:S01]  /*0080*/  S2R R4, SR_CTAID.X ;  /* 0x0000000000047919 */ /* 0x000f220000002500 */
[----:B-1----:R-:W-:Y:S01]  /*0090*/  SHF.R.U32.HI R5, RZ, 0x2, R2 ;  /* 0x00000002ff057819 */ /* 0x002fe20000011602 */
[C---:B------:R-:W-:Y:S01]  /*00a0*/  IMAD.SHL.U32 R7, R2.reuse, 0x2, RZ ;  /* 0x0000000202077824 */ /* 0x040fe200078e00ff */
[----:B------:R-:W-:Y:S02]  /*00b0*/  LOP3.LUT R0, R2, 0x80, RZ, 0xc0, !PT ;  /* 0x0000008002007812 */ /* 0x000fe400078ec0ff */
[----:B------:R-:W-:Y:S02]  /*00c0*/  SGXT.U32 R5, R5, 0x5 ;  /* 0x000000050505781a */ /* 0x000fe40000000000 */
[----:B------:R-:W-:-:S04]  /*00d0*/  SHF.R.U32.HI R0, RZ, 0x2, R0 ;  /* 0x00000002ff007819 */ /* 0x000fc80000011600 */
[----:B------:R-:W-:Y:S01]  /*00e0*/  LOP3.LUT R5, R5, R0, RZ, 0xfc, !PT ;  /* 0x0000000005057212 */ /* 0x000fe200078efcff */
[----:B---3--:R-:W-:Y:S02]  /*00f0*/  IMAD.SHL.U32 R0, R3, 0x8, RZ ;  /* 0x0000000803007824 */ /* 0x008fe400078e00ff */
[----:B----4-:R-:W-:-:S03]  /*0100*/  IMAD.SHL.U32 R3, R4, 0x200, RZ ;  /* 0x0000020004037824 */ /* 0x010fc600078e00ff */
[----:B------:R-:W-:Y:S02]  /*0110*/  LOP3.LUT R7, R0, 0x6, R7, 0xf8, !PT ;  /* 0x0000000600077812 */ /* 0x000fe400078ef807 */
[----:B------:R-:W-:Y:S02]  /*0120*/  LOP3.LUT R4, R3, R5, RZ, 0xfc, !PT ;  /* 0x0000000503047212 */ /* 0x000fe400078efcff */
[----:B------:R-:W-:-:S03]  /*0130*/  ISETP.GE.AND P0, PT, R7, 0x8, PT ;  /* 0x000000080700780c */ /* 0x000fc60003f06270 */
[----:B------:R-:W-:Y:S01]  /*0140*/  IMAD R4, R7, 0x800, R4 ;  /* 0x0000080007047824 */ /* 0x000fe200078e0204 */
[----:B------:R-:W-:-:S03]  /*0150*/  CS2R R6, SRZ ;  /* 0x0000000000067805 */ /* 0x000fc6000001ff00 */
[----:B------:R-:W-:-:S05]  /*0160*/  IMAD.SHL.U32 R4, R4, 0x2, RZ ;  /* 0x0000000204047824 */ /* 0x000fca00078e00ff */
[C---:B------:R-:W-:Y:S01]  /*0170*/  LOP3.LUT R23, R4.reuse, 0x80, RZ, 0xfc, !PT ;  /* 0x0000008004177812 */ /* 0x040fe200078efcff */
[----:B------:R-:W1:Y:S01]  /*0180*/  @!P0 LDC.64 R8, c[0x0][0x218] ;  /* 0x00008600ff088b82 */ /* 0x000e620000000a00 */
[C---:B------:R-:W-:Y:S02]  /*0190*/  LOP3.LUT R25, R4.reuse, 0x100, RZ, 0xfc, !PT ;  /* 0x0000010004197812 */ /* 0x040fe400078efcff */
[C---:B------:R-:W-:Y:S01]  /*01a0*/  LOP3.LUT R27, R4.reuse, 0x180, RZ, 0xfc, !PT ;  /* 0x00000180041b7812 */ /* 0x040fe200078efcff */
[----:B--2---:R-:W-:Y:S01]  /*01b0*/  IMAD.WIDE R22, R23, 0x4, R10 ;  /* 0x0000000417167825 */ /* 0x004fe200078e020a */
[----:B------:R-:W-:-:S03]  /*01c0*/  LOP3.LUT R29, R4, 0x200, RZ, 0xfc, !PT ;  /* 0x00000200041d7812 */ /* 0x000fc600078efcff */
[--C-:B------:R-:W-:Y:S01]  /*01d0*/  IMAD.WIDE R24, R25, 0x4, R10.reuse ;  /* 0x0000000419187825 */ /* 0x100fe200078e020a */
[----:B------:R2:W3:Y:S01]  /*01e0*/  @!P0 LDG.E.EL.64 R6, desc[UR6][R22.64] ;  /* 0x0000000616068981 */ /* 0x0004e2000c2e1b00 */
[----:B------:R-:W-:Y:S02]  /*01f0*/  CS2R R14, SRZ ;  /* 0x00000000000e7805 */ /* 0x000fe4000001ff00 */
[--C-:B------:R-:W-:Y:S01]  /*0200*/  IMAD.WIDE R26, R27, 0x4, R10.reuse ;  /* 0x000000041b1a7825 */ /* 0x100fe200078e020a */
[----:B------:R4:W5:Y:S03]  /*0210*/  @!P0 LDG.E.EL.64 R20, desc[UR6][R24.64] ;  /* 0x0000000618148981 */ /* 0x000966000c2e1b00 */
[----:B------:R-:W-:Y:S01]  /*0220*/  IMAD.WIDE R28, R29, 0x4, R10 ;  /* 0x000000041d1c7825 */ /* 0x000fe200078e020a */
[----:B------:R4:W3:Y:S01]  /*0230*/  @!P0 LDG.E.EL.64 R18, desc[UR6][R26.64] ;  /* 0x000000061a128981 */ /* 0x0008e2000c2e1b00 */
[----:B--2---:R-:W-:-:S02]  /*0240*/  LOP3.LUT R23, R4, 0x280, RZ, 0xfc, !PT ;  /* 0x0000028004177812 */ /* 0x004fc400078efcff */
[----:B------:R-:W-:Y:S01]  /*0250*/  CS2R R12, SRZ ;  /* 0x00000000000c7805 */ /* 0x000fe2000001ff00 */
[----:B------:R2:W3:Y:S01]  /*0260*/  @!P0 LDG.E.EL.64 R16, desc[UR6][R28.64] ;  /* 0x000000061c108981 */ /* 0x0004e2000c2e1b00 */
[----:B----4-:R-:W-:Y:S01]  /*0270*/  LOP3.LUT R25, R4, 0x300, RZ, 0xfc, !PT ;  /* 0x0000030004197812 */ /* 0x010fe200078efcff */
[----:B------:R-:W-:Y:S01]  /*0280*/  IMAD.WIDE R22, R23, 0x4, R10 ;  /* 0x0000000417167825 */ /* 0x000fe200078e020a */
[----:B0-----:R-:W-:-:S03]  /*0290*/  CS2R R26, SRZ ;  /* 0x00000000001a7805 */ /* 0x001fc6000001ff00 */
[----:B------:R-:W-:Y:S01]  /*02a0*/  IMAD.WIDE R24, R25, 0x4, R10 ;  /* 0x0000000419187825 */ /* 0x000fe200078e020a */
[----:B------:R0:W4:Y:S01]  /*02b0*/  @!P0 LDG.E.EL.64 R14, desc[UR6][R22.64] ;  /* 0x00000006160e8981 */ /* 0x000122000c2e1b00 */
[----:B--2---:R-:W-:-:S03]  /*02c0*/  CS2R R28, SRZ ;  /* 0x00000000001c7805 */ /* 0x004fc6000001ff00 */
[----:B------:R2:W3:Y:S04]  /*02d0*/  @!P0 LDG.E.EL.64 R12, desc[UR6][R24.64] ;  /* 0x00000006180c8981 */ /* 0x0004e8000c2e1b00 */
[----:B-1----:R1:W3:Y:S01]  /*02e0*/  @!P0 LDG.E.EL.64 R28, desc[UR6][R8.64] ;  /* 0x00000006081c8981 */ /* 0x0022e2000c2e1b00 */
[C-C-:B0-----:R-:W-:Y:S01]  /*02f0*/  IMAD.WIDE R22, R4.reuse, 0x4, R10.reuse ;  /* 0x0000000404167825 */ /* 0x141fe200078e020a */
[----:B------:R-:W-:Y:S02]  /*0300*/  LOP3.LUT R4, R4, 0x380, RZ, 0xfc, !PT ;  /* 0x0000038004047812 */ /* 0x000fe400078efcff */
[----:B--2---:R-:W-:Y:S02]  /*0310*/  CS2R R24, SRZ ;  /* 0x0000000000187805 */ /* 0x004fe4000001ff00 */
[----:B------:R0:W2:Y:S01]  /*0320*/  @!P0 LDG.E.EL.64 R26, desc[UR6][R22.64] ;  /* 0x00000006161a8981 */ /* 0x0000a2000c2e1b00 */
[----:B------:R-:W-:-:S05]  /*0330*/  IMAD.WIDE R10, R4, 0x4, R10 ;  /* 0x00000004040a7825 */ /* 0x000fca00078e020a */
[----:B------:R0:W4:Y:S01]  /*0340*/  @!P0 LDG.E.EL.64 R24, desc[UR6][R10.64] ;  /* 0x000000060a188981 */ /* 0x000122000c2e1b00 */
[----:B------:R-:W0:Y:S01]  /*0350*/  S2R R4, SR_TID.X ;  /* 0x0000000000047919 */ /* 0x000e220000002100 */
[----:B------:R-:W0:Y:S01]  /*0360*/  S2UR UR5, SR_CgaCtaId ;  /* 0x00000000000579c3 */ /* 0x000e220000008800 */
[----:B-1----:R-:W1:Y:S01]  /*0370*/  S2R R9, SR_TID.X ;  /* 0x0000000000097919 */ /* 0x002e620000002100 */
[----:B------:R-:W-:Y:S02]  /*0380*/  UMOV UR4, 0x400 ;  /* 0x0000040000047882 */ /* 0x000fe40000000000 */
[----:B0-----:R-:W-:Y:S01]  /*0390*/  UPRMT UR4, UR5, 0x654, UR4 ;  /* 0x0000065405047896 */ /* 0x001fe20008000004 */
[----:B------:R-:W-:-:S05]  /*03a0*/  IMAD.SHL.U32 R22, R4, 0x400, RZ ;  /* 0x0000040004167824 */ /* 0x000fca00078e00ff */
[----:B------:R-:W-:-:S04]  /*03b0*/  LOP3.LUT R22, R22, 0xc00, RZ, 0xc0, !PT ;  /* 0x00000c0016167812 */ /* 0x000fc800078ec0ff */
[C---:B------:R-:W-:Y:S02]  /*03c0*/  LOP3.LUT R23, R22.reuse, 0x200, RZ, 0xfc, !PT ;  /* 0x0000020016177812 */ /* 0x040fe400078efcff */
[----:B------:R-:W-:Y:S02]  /*03d0*/  LOP3.LUT R5, R5, R22, RZ, 0xfc, !PT ;  /* 0x0000001605057212 */ /* 0x000fe400078efcff */
[----:B------:R-:W-:Y:S02]  /*03e0*/  LEA.HI R8, R22, UR4, RZ, 0x19 ;  /* 0x0000000416087c11 */ /* 0x000fe4000f8fc8ff */
[----:B------:R-:W-:-:S03]  /*03f0*/  LEA.HI R22, R23, UR4, RZ, 0x19 ;  /* 0x0000000417167c11 */ /* 0x000fc6000f8fc8ff */
[C---:B------:R-:W-:Y:S02]  /*0400*/  IMAD R8, R5.reuse, 0x4, R8 ;  /* 0x0000000405087824 */ /* 0x040fe400078e0208 */
[----:B------:R-:W-:Y:S02]  /*0410*/  IMAD R5, R5, 0x4, R22 ;  /* 0x0000000405057824 */ /* 0x000fe400078e0216 */
[----:B-1----:R-:W-:Y:S02]  /*0420*/  IMAD.SHL.U32 R9, R9, 0x4, RZ ;  /* 0x0000000409097824 */ /* 0x002fe400078e00ff */
[C---:B---3--:R-:W-:Y:S01]  /*0430*/  FADD R23, R28.reuse, R6 ;  /* 0x000000061c177221 */ /* 0x048fe20000000000 */
[C---:B------:R-:W-:Y:S01]  /*0440*/  FADD R10, R29.reuse, R7 ;  /* 0x000000071d0a7221 */ /* 0x040fe20000000000 */
[C---:B-----5:R-:W-:Y:S01]  /*0450*/  FADD R20, R28.reuse, R20 ;  /* 0x000000141c147221 */ /* 0x060fe20000000000 */
[C---:B--2---:R-:W-:Y:S01]  /*0460*/  FADD R11, R28.reuse, R26 ;  /* 0x0000001a1c0b7221 */ /* 0x044fe20000000000 */
[C---:B------:R-:W-:Y:S01]  /*0470*/  FADD R6, R29.reuse, R27 ;  /* 0x0000001b1d067221 */ /* 0x040fe20000000000 */
[C---:B------:R-:W-:Y:S01]  /*0480*/  FADD R26, R29.reuse, R21 ;  /* 0x000000151d1a7221 */ /* 0x040fe20000000000 */
[C---:B------:R-:W-:Y:S01]  /*0490*/  FADD R18, R28.reuse, R18 ;  /* 0x000000121c127221 */ /* 0x040fe20000000000 */
[C---:B------:R-:W-:Y:S01]  /*04a0*/  FADD R16, R28.reuse, R16 ;  /* 0x000000101c107221 */ /* 0x040fe20000000000 */
[----:B------:R0:W-:Y:S01]  /*04b0*/  STS [R8], R11 ;  /* 0x0000000b08007388 */ /* 0x0001e20000000800 */
[C---:B----4-:R-:W-:Y:S01]  /*04c0*/  FADD R14, R28.reuse, R14 ;  /* 0x0000000e1c0e7221 */ /* 0x050fe20000000000 */
[C---:B------:R-:W-:Y:S01]  /*04d0*/  FADD R12, R28.reuse, R12 ;  /* 0x0000000c1c0c7221 */ /* 0x040fe20000000000 */
[----:B------:R-:W-:Y:S01]  /*04e0*/  FADD R24, R28, R24 ;  /* 0x000000181c187221 */ /* 0x000fe20000000000 */
[----:B------:R1:W-:Y:S01]  /*04f0*/  STS [R5+0x800], R6 ;  /* 0x0008000605007388 */ /* 0x0003e20000000800 */
[C---:B------:R-:W-:Y:S01]  /*0500*/  FADD R28, R29.reuse, R19 ;  /* 0x000000131d1c7221 */ /* 0x040fe20000000000 */
[----:B------:R-:W-:-:S02]  /*0510*/  FADD R17, R29, R17 ;  /* 0x000000111d117221 */ /* 0x000fc40000000000 */
[----:B------:R-:W-:Y:S01]  /*0520*/  STS [R8+0x100], R23 ;  /* 0x0001001708007388 */ /* 0x000fe20000000800 */
[----:B------:R-:W-:-:S03]  /*0530*/  FADD R15, R29, R15 ;  /* 0x0000000f1d0f7221 */ /* 0x000fc60000000000 */
[----:B------:R-:W-:Y:S04]  /*0540*/  STS [R5+0x900], R10 ;  /* 0x0009000a05007388 */ /* 0x000fe80000000800 */
[----:B------:R-:W-:Y:S01]  /*0550*/  STS [R8+0x200], R20 ;  /* 0x0002001408007388 */ /* 0x000fe20000000800 */
[----:B------:R-:W-:-:S03]  /*0560*/  FADD R13, R29, R13 ;  /* 0x0000000d1d0d7221 */ /* 0x000fc60000000000 */
[----:B------:R-:W-:Y:S04]  /*0570*/  STS [R5+0xa00], R26 ;  /* 0x000a001a05007388 */ /* 0x000fe80000000800 */
[----:B------:R-:W-:Y:S01]  /*0580*/  STS [R8+0x300], R18 ;  /* 0x0003001208007388 */ /* 0x000fe20000000800 */
[----:B------:R-:W-:-:S03]  /*0590*/  FADD R22, R29, R25 ;  /* 0x000000191d167221 */ /* 0x000fc60000000000 */
[----:B------:R-:W-:Y:S04]  /*05a0*/  STS [R5+0xb00], R28 ;  /* 0x000b001c05007388 */ /* 0x000fe80000000800 */
[----:B------:R2:W-:Y:S04]  /*05b0*/  STS [R8+0x400], R16 ;  /* 0x0004001008007388 */ /* 0x0005e80000000800 */
[----:B------:R-:W-:Y:S01]  /*05c0*/  STS [R5+0xc00], R17 ;  /* 0x000c001105007388 */ /* 0x000fe20000000800 */
[----:B0-----:R-:W-:-:S03]  /*05d0*/  IMAD.SHL.U32 R11, R4, 0x4, RZ ;  /* 0x00000004040b7824 */ /* 0x001fc600078e00ff */
[----:B------:R-:W-:Y:S04]  /*05e0*/  STS [R8+0x500], R14 ;  /* 0x0005000e08007388 */ /* 0x000fe80000000800 */
[----:B------:R-:W-:Y:S04]  /*05f0*/  STS [R5+0xd00], R15 ;  /* 0x000d000f05007388 */ /* 0x000fe80000000800 */
[----:B------:R0:W-:Y:S01]  /*0600*/  STS [R8+0x600], R12 ;  /* 0x0006000c08007388 */ /* 0x0001e20000000800 */
[----:B------:R-:W-:-:S03]  /*0610*/  LOP3.LUT R19, R9, 0x3fc, RZ, 0xc0, !PT ;  /* 0x000003fc09137812 */ /* 0x000fc600078ec0ff */
[----:B------:R-:W-:Y:S04]  /*0620*/  STS [R5+0xe00], R13 ;  /* 0x000e000d05007388 */ /* 0x000fe80000000800 */
[----:B------:R3:W-:Y:S01]  /*0630*/  STS [R8+0x700], R24 ;  /* 0x0007001808007388 */ /* 0x0007e20000000800 */
[----:B------:R-:W-:-:S03]  /*0640*/  SHF.R.U32.HI R4, RZ, 0x9, R11 ;  /* 0x00000009ff047819 */ /* 0x000fc6000001160b */
[----:B------:R4:W-:Y:S01]  /*0650*/  STS [R5+0xf00], R22 ;  /* 0x000f001605007388 */ /* 0x0009e20000000800 */
[C---:B-1----:R-:W-:Y:S02]  /*0660*/  LOP3.LUT R6, R19.reuse, 0x800, RZ, 0xfc, !PT ;  /* 0x0000080013067812 */ /* 0x042fe400078efcff */
[----:B------:R-:W-:Y:S02]  /*0670*/  SGXT.U32 R4, R4, 0x1 ;  /* 0x000000010404781a */ /* 0x000fe40000000000 */
[----:B------:R-:W-:Y:S02]  /*0680*/  LOP3.LUT R7, R19, 0x400, RZ, 0xfc, !PT ;  /* 0x0000040013077812 */ /* 0x000fe400078efcff */
[----:B------:R-:W-:Y:S02]  /*0690*/  SHF.R.U32.HI R9, RZ, 0x7, R6 ;  /* 0x00000007ff097819 */ /* 0x000fe40000011606 */
[----:B------:R-:W-:Y:S02]  /*06a0*/  LOP3.LUT R6, R4, 0x3fc, R11, 0xf8, !PT ;  /* 0x000003fc04067812 */ /* 0x000fe400078ef80b */
[----:B------:R-:W-:-:S02]  /*06b0*/  SHF.R.U32.HI R7, RZ, 0x9, R7 ;  /* 0x00000009ff077819 */ /* 0x000fc40000011607 */
[----:B------:R-:W-:Y:S02]  /*06c0*/  LOP3.LUT R9, R9, 0x14, RZ, 0xc0, !PT ;  /* 0x0000001409097812 */ /* 0x000fe400078ec0ff */
[----:B------:R-:W-:Y:S02]  /*06d0*/  LEA R4, R4, UR4, 0x2 ;  /* 0x0000000404047c11 */ /* 0x000fe4000f8e10ff */
[----:B--2---:R-:W-:Y:S02]  /*06e0*/  LEA R16, R6, UR4, 0x2 ;  /* 0x0000000406107c11 */ /* 0x004fe4000f8e10ff */
[----:B------:R-:W-:Y:S02]  /*06f0*/  LOP3.LUT R6, R7, 0x3fc, R11, 0xf8, !PT ;  /* 0x000003fc07067812 */ /* 0x000fe400078ef80b */
[----:B------:R-:W-:Y:S01]  /*0700*/  LEA R10, R7, UR4, 0x2 ;  /* 0x00000004070a7c11 */ /* 0x000fe2000f8e10ff */
[----:B0-----:R-:W-:Y:S01]  /*0710*/  VIADD R12, R9, UR4 ;  /* 0x00000004090c7c36 */ /* 0x001fe20008000000 */
[----:B---3--:R-:W-:Y:S01]  /*0720*/  LEA R8, R6, UR4, 0x2 ;  /* 0x0000000406087c11 */ /* 0x008fe2000f8e10ff */
[----:B------:R-:W-:Y:S01]  /*0730*/  BAR.SYNC.DEFER_BLOCKING 0x0 ;  /* 0x0000000000007b1d */ /* 0x000fe20000010000 */
[----:B------:R-:W-:-:S02]  /*0740*/  IMAD R18, R19, 0x4, R4 ;  /* 0x0000000413127824 */ /* 0x000fc400078e0204 */
[C---:B------:R-:W-:Y:S02]  /*0750*/  IMAD R20, R19.reuse, 0x4, R10 ;  /* 0x0000000413147824 */ /* 0x040fe400078e020a */
[----:B----4-:R-:W-:Y:S01]  /*0760*/  IMAD R22, R19, 0x4, R12 ;  /* 0x0000000413167824 */ /* 0x010fe200078e020c */
[----:B------:R-:W-:Y:S01]  /*0770*/  SHF.R.U32.HI R21, RZ, 0x7, R2 ;  /* 0x00000007ff157819 */ /* 0x000fe20000011602 */
[----:B------:R-:W-:Y:S04]  /*0780*/  LDS R4, [R16] ;  /* 0x0000000010047984 */ /* 0x000fe80000000800 */
[----:B------:R0:W-:Y:S04]  /*0790*/  LDS R6, [R16+0x8] ;  /* 0x0000080010067984 */ /* 0x0001e80000000800 */
[----:B------:R-:W-:Y:S04]  /*07a0*/  LDS R5, [R18+0x4] ;  /* 0x0000040012057984 */ /* 0x000fe80000000800 */
[----:B------:R1:W2:Y:S01]  /*07b0*/  LDS R7, [R18+0xc] ;  /* 0x00000c0012077984 */ /* 0x0002a20000000800 */
[----:B0-----:R-:W0:Y:S03]  /*07c0*/  LDC.64 R16, c[0x0][0x220] ;  /* 0x00008800ff107b82 */ /* 0x001e260000000a00 */
[----:B------:R-:W-:Y:S04]  /*07d0*/  LDS R8, [R8+0x1000] ;  /* 0x0010000008087984 */ /* 0x000fe80000000800 */
[----:B------:R-:W-:Y:S04]  /*07e0*/  LDS R9, [R20+0x1004] ;  /* 0x0010040014097984 */ /* 0x000fe80000000800 */
[----:B------:R-:W-:Y:S04]  /*07f0*/  LDS R10, [R20+0x1008] ;  /* 0x00100800140a7984 */ /* 0x000fe80000000800 */
[----:B------:R3:W4:Y:S04]  /*0800*/  LDS R11, [R20+0x100c] ;  /* 0x00100c00140b7984 */ /* 0x0007280000000800 */
[----:B------:R-:W-:Y:S04]  /*0810*/  LDS R12, [R22+0x2000] ;  /* 0x00200000160c7984 */ /* 0x000fe80000000800 */
[----:B------:R-:W-:Y:S04]  /*0820*/  LDS R13, [R22+0x2004] ;  /* 0x00200400160d7984 */ /* 0x000fe80000000800 */
[----:B------:R-:W-:Y:S04]  /*0830*/  LDS R14, [R22+0x2008] ;  /* 0x00200800160e7984 */ /* 0x000fe80000000800 */
[----:B------:R5:W4:Y:S01]  /*0840*/  LDS R15, [R22+0x200c] ;  /* 0x00200c00160f7984 */ /* 0x000b220000000800 */
[----:B------:R-:W-:Y:S01]  /*0850*/  SGXT.U32 R21, R21, 0x1 ;  /* 0x000000011515781a */ /* 0x000fe20000000000 */
[----:B-1----:R-:W-:-:S03]  /*0860*/  IMAD.SHL.U32 R18, R2, 0x4, RZ ;  /* 0x0000000402127824 */ /* 0x002fc600078e00ff */
[----:B------:R-:W-:Y:S02]  /*0870*/  LOP3.LUT R2, R0, R21, RZ, 0xfc, !PT ;  /* 0x0000001500027212 */ /* 0x000fe400078efcff */
[----:B------:R-:W-:Y:S02]  /*0880*/  LOP3.LUT R3, R3, 0x1fc, R18, 0xf8, !PT ;  /* 0x000001fc03037812 */ /* 0x000fe400078ef812 */
[C---:B------:R-:W-:Y:S02]  /*0890*/  LOP3.LUT R18, R2.reuse, 0x2, RZ, 0xfc, !PT ;  /* 0x0000000202127812 */ /* 0x040fe400078efcff */
[C---:B---3--:R-:W-:Y:S02]  /*08a0*/  LOP3.LUT R20, R2.reuse, 0x4, RZ, 0xfc, !PT ;  /* 0x0000000402147812 */ /* 0x048fe400078efcff */
[----:B------:R-:W-:Y:S02]  /*08b0*/  LOP3.LUT R0, R2, 0x6, RZ, 0xfc, !PT ;  /* 0x0000000602007812 */ /* 0x000fe400078efcff */
[----:B------:R-:W-:-:S02]  /*08c0*/  LOP3.LUT R23, R19, 0xc00, RZ, 0xfc, !PT ;  /* 0x00000c0013177812 */ /* 0x000fc400078efcff */
[----:B------:R-:W-:Y:S02]  /*08d0*/  ISETP.GE.AND P1, PT, R2, 0x8, PT ;  /* 0x000000080200780c */ /* 0x000fe40003f26270 */
[----:B------:R-:W-:Y:S01]  /*08e0*/  ISETP.GE.AND P2, PT, R18, 0x8, PT ;  /* 0x000000081200780c */ /* 0x000fe20003f46270 */
[----:B------:R-:W-:Y:S01]  /*08f0*/  IMAD R21, R2, 0x1000, R3 ;  /* 0x0000100002157824 */ /* 0x000fe200078e0203 */
[----:B------:R-:W-:Y:S02]  /*0900*/  ISETP.GE.AND P3, PT, R20, 0x8, PT ;  /* 0x000000081400780c */ /* 0x000fe40003f66270 */
[----:B------:R-:W-:Y:S02]  /*0910*/  ISETP.GE.AND P0, PT, R0, 0x8, PT ;  /* 0x000000080000780c */ /* 0x000fe40003f06270 */
[----:B------:R-:W-:Y:S01]  /*0920*/  SHF.R.U32.HI R2, RZ, 0x7, R23 ;  /* 0x00000007ff027819 */ /* 0x000fe20000011617 */
[--C-:B------:R-:W-:Y:S02]  /*0930*/  IMAD R23, R18, 0x1000, R3.reuse ;  /* 0x0000100012177824 */ /* 0x100fe400078e0203 */
[----:B------:R-:W-:Y:S01]  /*0940*/  IMAD R25, R20, 0x1000, R3 ;  /* 0x0000100014197824 */ /* 0x000fe200078e0203 */
[----:B------:R-:W-:Y:S01]  /*0950*/  LOP3.LUT R2, R2, 0x1c, RZ, 0xc0, !PT ;  /* 0x0000001c02027812 */ /* 0x000fe200078ec0ff */
[----:B0-----:R-:W-:-:S04]  /*0960*/  IMAD.WIDE R20, R21, 0x4, R16 ;  /* 0x0000000415147825 */ /* 0x001fc800078e0210 */
[--C-:B-----5:R-:W-:Y:S01]  /*0970*/  IMAD.WIDE R22, R23, 0x4, R16.reuse ;  /* 0x0000000417167825 */ /* 0x120fe200078e0210 */
[----:B--2---:R0:W-:Y:S03]  /*0980*/  @!P1 STG.E.128 desc[UR6][R20.64], R4 ;  /* 0x0000000414009986 */ /* 0x0041e6000c101d06 */
[----:B------:R-:W-:Y:S01]  /*0990*/  IMAD.WIDE R24, R25, 0x4, R16 ;  /* 0x0000000419187825 */ /* 0x000fe200078e0210 */
[----:B----4-:R0:W-:Y:S03]  /*09a0*/  @!P2 STG.E.128 desc[UR6][R22.64], R8 ;  /* 0x000000081600a986 */ /* 0x0101e6000c101d06 */
[----:B------:R-:W-:Y:S01]  /*09b0*/  VIADD R2, R2, UR4 ;  /* 0x0000000402027c36 */ /* 0x000fe20008000000 */
[----:B------:R0:W-:Y:S03]  /*09c0*/  @!P3 STG.E.128 desc[UR6][R24.64], R12 ;  /* 0x0000000c1800b986 */ /* 0x0001e6000c101d06 */
[----:B------:R-:W-:Y:S01]  /*09d0*/  IMAD R2, R19, 0x4, R2 ;  /* 0x0000000413027824 */ /* 0x000fe200078e0202 */
[----:B0-----:R-:W-:Y:S06]  /*09e0*/  @P0 EXIT ;  /* 0x000000000000094d */ /* 0x001fec0003800000 */
[----:B0-----:R-:W-:Y:S01]  /*09f0*/  LDS R4, [R2+0x3000] ;  /* 0x0030000002047984 */ /* 0x001fe20000000800 */
[----:B------:R-:W-:-:S03]  /*0a00*/  IMAD R3, R0, 0x1000, R3 ;  /* 0x0000100000037824 */ /* 0x000fc600078e0203 */
[----:B------:R-:W-:Y:S01]  /*0a10*/  LDS R5, [R2+0x3004] ;  /* 0x0030040002057984 */ /* 0x000fe20000000800 */
[----:B------:R-:W-:-:S03]  /*0a20*/  IMAD.WIDE R16, R3, 0x4, R16 ;  /* 0x0000000403107825 */ /* 0x000fc600078e0210 */
[----:B------:R-:W-:Y:S04]  /*0a30*/  LDS R6, [R2+0x3008] ;  /* 0x0030080002067984 */ /* 0x000fe80000000800 */
[----:B------:R-:W0:Y:S04]  /*0a40*/  LDS R7, [R2+0x300c] ;  /* 0x00300c0002077984 */ /* 0x000e280000000800 */
[----:B0-----:R-:W-:Y:S01]  /*0a50*/  STG.E.128 desc[UR6][R16.64], R4 ;  /* 0x0000000410007986 */ /* 0x001fe2000c101d06 */
[----:B------:R-:W-:Y:S05]  /*0a60*/  EXIT ;  /* 0x000000000000794d */ /* 0x000fea0003800000 */
.L_x_0:
[----:B------:R-:W-:-:S00]  /*0a70*/  BRA `(.L_x_0) ;  /* 0xfffffffc00fc7947 */ /* 0x000fc0000383ffff */
[----:B------:R-:W-:-:S00]  /*0a80*/  NOP ;  /* 0x0000000000007918 */ /* 0x000fc00000000000 */
[----:B------:R-:W-:-:S00]  /*0a90*/  NOP ;  /* 0x0000000000007918 */ /* 0x000fc00000000000 */
[----:B------:R-:W-:-:S00]  /*0aa0*/  NOP ;  /* 0x0000000000007918 */ /* 0x000fc00000000000 */
[----:B------:R-:W-:-:S00]  /*0ab0*/  NOP ;  /* 0x0000000000007918 */ /* 0x000fc00000000000 */
[----:B------:R-:W-:-:S00]  /*0ac0*/  NOP ;  /* 0x0000000000007918 */ /* 0x000fc00000000000 */
[----:B------:R-:W-:-:S00]  /*0ad0*/  NOP ;  /* 0x0000000000007918 */ /* 0x000fc00000000000 */
[----:B------:R-:W-:-:S00]  /*0ae0*/  NOP ;  /* 0x0000000000007918 */ /* 0x000fc00000000000 */
[----:B------:R-:W-:-:S00]  /*0af0*/  NOP ;  /* 0x0000000000007918 */ /* 0x000fc00000000000 */
.L_x_1:


//--------------------- .nv.shared.triton_poi_fused_convolution_48 --------------------------
	.section	.nv.shared.triton_poi_fused_convolution_48,"aw",@nobits
	.sectionflags	@""
	.align	16
	.zero		1024


//--------------------- .nv.constant0.triton_poi_fused_convolution_48 --------------------------
	.section	.nv.constant0.triton_poi_fused_convolution_48,"a",@progbits
	.sectionflags	@""
	.align	4
.nv.constant0.triton_poi_fused_convolution_48:
	.zero		560
